//
// Generated by NVIDIA NVVM Compiler
//
// Compiler Build ID: CL-36424714
// Cuda compilation tools, release 13.0, V13.0.88
// Based on NVVM 20.0.0
//

.version 9.0
.target sm_100
.address_size 64

	// .globl	_Z6kernelPiS_
// _ZZ6kernelPiS_E3mat has been demoted

.visible .entry _Z6kernelPiS_(
	.param .u64 .ptr .align 1 _Z6kernelPiS__param_0,
	.param .u64 .ptr .align 1 _Z6kernelPiS__param_1
)
{
	.reg .pred 	%p<7>;
	.reg .b32 	%r<25>;
	.reg .b64 	%rd<9>;
	// demoted variable
	.shared .align 4 .b8 _ZZ6kernelPiS_E3mat[1088];
	ld.param.u64 	%rd1, [_Z6kernelPiS__param_0];
	ld.param.u64 	%rd2, [_Z6kernelPiS__param_1];
	mov.u32 	%r7, %ctaid.x;
	shl.b32 	%r8, %r7, 4;
	mov.u32 	%r9, %ctaid.y;
	shl.b32 	%r10, %r9, 4;
	mov.u32 	%r1, %tid.y;
	add.s32 	%r2, %r10, %r1;
	mov.u32 	%r3, %tid.x;
	add.s32 	%r4, %r8, %r3;
	add.s32 	%r5, %r8, %r1;
	add.s32 	%r6, %r10, %r3;
	setp.gt.u32 	%p1, %r2, 1023;
	setp.gt.s32 	%p2, %r4, 1023;
	or.pred  	%p3, %p1, %p2;
	@%p3 bra 	$L__BB0_2;
	cvta.to.global.u64 	%rd3, %rd1;
	shl.b32 	%r11, %r2, 10;
	add.s32 	%r12, %r11, %r4;
	mul.wide.s32 	%rd4, %r12, 4;
	add.s64 	%rd5, %rd3, %rd4;
	ld.global.u32 	%r13, [%rd5];
	mov.u32 	%r14, _ZZ6kernelPiS_E3mat;
	mad.lo.s32 	%r15, %r3, 68, %r14;
	shl.b32 	%r16, %r1, 2;
	add.s32 	%r17, %r15, %r16;
	st.shared.u32 	[%r17], %r13;
$L__BB0_2:
	bar.sync 	0;
	setp.gt.u32 	%p4, %r6, 1023;
	setp.gt.s32 	%p5, %r5, 1023;
	or.pred  	%p6, %p4, %p5;
	@%p6 bra 	$L__BB0_4;
	mov.u32 	%r18, _ZZ6kernelPiS_E3mat;
	mad.lo.s32 	%r19, %r1, 68, %r18;
	shl.b32 	%r20, %r3, 2;
	add.s32 	%r21, %r19, %r20;
	ld.shared.u32 	%r22, [%r21];
	shl.b32 	%r23, %r5, 10;
	add.s32 	%r24, %r23, %r6;
	cvta.to.global.u64 	%rd6, %rd2;
	mul.wide.s32 	%rd7, %r24, 4;
	add.s64 	%rd8, %rd6, %rd7;
	st.global.u32 	[%rd8], %r22;
$L__BB0_4:
	ret;

}


// ===== COMPILED SASS (sm_100) =====

	.target	sm_100

	.elftype	@"ET_EXEC"


//--------------------- .note.nv.tkinfo           --------------------------
	.section	.note.nv.tkinfo,"",@"SHT_NOTE"
	.sectionflags	@"SHF_NOTE_NV_TKINFO"
	.tkinfo
        /*0018*/ 	.word	0x00000002
        /*0030*/ 	.string	""
        /*0030*/ 	.string	"ptxas"
        /*0030*/ 	.string	"Cuda compilation tools, release 13.0, V13.0.88"
        /*0030*/ 	.string	"Build cuda_13.0.r13.0/compiler.36424714_0"
        /*0030*/ 	.string	"-arch sm_100 -m 64 "



//--------------------- .note.nv.cuinfo           --------------------------
	.section	.note.nv.cuinfo,"",@"SHT_NOTE"
	.sectionflags	@"SHF_NOTE_NV_CUINFO"
        /*0018*/ 	.short	0x0002
        /*001a*/ 	.short	0x0064
        /*001c*/ 	.short	0x0082
	.zero		2


//--------------------- .nv.info                  --------------------------
	.section	.nv.info,"",@"SHT_CUDA_INFO"
	.align	4


	//----- nvinfo : EIATTR_REGCOUNT
	.align		4
        /*0000*/ 	.byte	0x04, 0x2f
        /*0002*/ 	.short	(.L_1 - .L_0)
	.align		4
.L_0:
        /*0004*/ 	.word	index@(_Z6kernelPiS_)
        /*0008*/ 	.word	0x0000000e


	//----- nvinfo : EIATTR_FRAME_SIZE
	.align		4
.L_1:
        /*000c*/ 	.byte	0x04, 0x11
        /*000e*/ 	.short	(.L_3 - .L_2)
	.align		4
.L_2:
        /*0010*/ 	.word	index@(_Z6kernelPiS_)
        /*0014*/ 	.word	0x00000000


	//----- nvinfo : EIATTR_MIN_STACK_SIZE
	.align		4
.L_3:
        /*0018*/ 	.byte	0x04, 0x12
        /*001a*/ 	.short	(.L_5 - .L_4)
	.align		4
.L_4:
        /*001c*/ 	.word	index@(_Z6kernelPiS_)
        /*0020*/ 	.word	0x00000000
.L_5:


//--------------------- .nv.compat                --------------------------
	.section	.nv.compat,"",@"SHT_CUDA_COMPAT_INFO"
	.align	4
        /*0000*/ 	.byte	0x02, 0x09, 0x00, 0x00, 0x02, 0x02, 0x01, 0x00, 0x02, 0x05, 0x05, 0x00, 0x03, 0x07, 0x01, 0x01
        /*0010*/ 	.byte	0x02, 0x03, 0x00, 0x00, 0x02, 0x06, 0x01, 0x00, 0x04, 0x0b, 0x08, 0x00, 0x09, 0x00, 0x00, 0x00
        /*0020*/ 	.byte	0x00, 0x00, 0x00, 0x00


//--------------------- .nv.info._Z6kernelPiS_    --------------------------
	.section	.nv.info._Z6kernelPiS_,"",@"SHT_CUDA_INFO"
	.sectionflags	@""
	.align	4


	//----- nvinfo : EIATTR_CUDA_API_VERSION
	.align		4
        /*0000*/ 	.byte	0x04, 0x37
        /*0002*/ 	.short	(.L_7 - .L_6)
.L_6:
        /*0004*/ 	.word	0x00000082


	//----- nvinfo : EIATTR_KPARAM_INFO
	.align		4
.L_7:
        /*0008*/ 	.byte	0x04, 0x17
        /*000a*/ 	.short	(.L_9 - .L_8)
.L_8:
        /*000c*/ 	.word	0x00000000
        /*0010*/ 	.short	0x0001
        /*0012*/ 	.short	0x0008
        /*0014*/ 	.byte	0x00, 0xf5, 0x21, 0x00


	//----- nvinfo : EIATTR_KPARAM_INFO
	.align		4
.L_9:
        /*0018*/ 	.byte	0x04, 0x17
        /*001a*/ 	.short	(.L_11 - .L_10)
.L_10:
        /*001c*/ 	.word	0x00000000
        /*0020*/ 	.short	0x0000
        /*0022*/ 	.short	0x0000
        /*0024*/ 	.byte	0x00, 0xf5, 0x21, 0x00


	//----- nvinfo : EIATTR_SPARSE_MMA_MASK
	.align		4
.L_11:
        /*0028*/ 	.byte	0x03, 0x50
        /*002a*/ 	.short	0x0000


	//----- nvinfo : EIATTR_MAXREG_COUNT
	.align		4
        /*002c*/ 	.byte	0x03, 0x1b
        /*002e*/ 	.short	0x00ff


	//----- nvinfo : EIATTR_NUM_BARRIERS
	.align		4
        /*0030*/ 	.byte	0x02, 0x4c
        /*0032*/ 	.byte	0x01
	.zero		1


	//----- nvinfo : EIATTR_MERCURY_ISA_VERSION
	.align		4
        /*0034*/ 	.byte	0x03, 0x5f
        /*0036*/ 	.short	0x0101


	//----- nvinfo : EIATTR_VRC_CTA_INIT_COUNT
	.align		4
        /*0038*/ 	.byte	0x02, 0x4a
	.zero		1
	.zero		1


	//----- nvinfo : EIATTR_EXIT_INSTR_OFFSETS
	.align		4
        /*003c*/ 	.byte	0x04, 0x1c
        /*003e*/ 	.short	(.L_13 - .L_12)


	//   ....[0]....
.L_12:
        /*0040*/ 	.word	0x00000190


	//   ....[1]....
        /*0044*/ 	.word	0x00000240


	//----- nvinfo : EIATTR_CBANK_PARAM_SIZE
	.align		4
.L_13:
        /*0048*/ 	.byte	0x03, 0x19
        /*004a*/ 	.short	0x0010


	//----- nvinfo : EIATTR_PARAM_CBANK
	.align		4
        /*004c*/ 	.byte	0x04, 0x0a
        /*004e*/ 	.short	(.L_15 - .L_14)
	.align		4
.L_14:
        /*0050*/ 	.word	index@(.nv.constant0._Z6kernelPiS_)
        /*0054*/ 	.short	0x0380
        /*0056*/ 	.short	0x0010


	//----- nvinfo : EIATTR_SW_WAR
	.align		4
.L_15:
        /*0058*/ 	.byte	0x04, 0x36
        /*005a*/ 	.short	(.L_17 - .L_16)
.L_16:
        /*005c*/ 	.word	0x00000008
.L_17:


//--------------------- .nv.callgraph             --------------------------
	.section	.nv.callgraph,"",@"SHT_CUDA_CALLGRAPH"
	.align	4
	.sectionentsize	8
	.align		4
        /*0000*/ 	.word	0x00000000
	.align		4
        /*0004*/ 	.word	0xffffffff
	.align		4
        /*0008*/ 	.word	0x00000000
	.align		4
        /*000c*/ 	.word	0xfffffffe
	.align		4
        /*0010*/ 	.word	0x00000000
	.align		4
        /*0014*/ 	.word	0xfffffffd
	.align		4
        /*0018*/ 	.word	0x00000000
	.align		4
        /*001c*/ 	.word	0xfffffffc


//--------------------- .text._Z6kernelPiS_       --------------------------
	.section	.text._Z6kernelPiS_,"ax",@progbits
	.align	128
        .global         _Z6kernelPiS_
        .type           _Z6kernelPiS_,@function
        .size           _Z6kernelPiS_,(.L_x_1 - _Z6kernelPiS_)
        .other          _Z6kernelPiS_,@"STO_CUDA_ENTRY STV_DEFAULT"
_Z6kernelPiS_:
.text._Z6kernelPiS_:
[----:B------:R-:W-:Y:S01]  /*0000*/  LDC R1, c[0x0][0x37c] ;  /* 0x0000df00ff017b82 */ /* 0x000fe20000000800 */
[----:B------:R-:W0:Y:S01]  /*0010*/  S2R R11, SR_TID.X ;  /* 0x00000000000b7919 */ /* 0x000e220000002100 */
[----:B------:R-:W1:Y:S01]  /*0020*/  LDCU.64 UR4, c[0x0][0x358] ;  /* 0x00006b00ff0477ac */ /* 0x000e620008000a00 */
[----:B------:R-:W0:Y:S01]  /*0030*/  S2R R6, SR_CTAID.X ;  /* 0x0000000000067919 */ /* 0x000e220000002500 */
[----:B------:R-:W2:Y:S01]  /*0040*/  S2R R7, SR_CTAID.Y ;  /* 0x0000000000077919 */ /* 0x000ea20000002600 */
[----:B------:R-:W2:Y:S01]  /*0050*/  S2R R9, SR_TID.Y ;  /* 0x0000000000097919 */ /* 0x000ea20000002200 */
[----:B0-----:R-:W-:-:S05]  /*0060*/  IMAD R5, R6, 0x10, R11 ;  /* 0x0000001006057824 */ /* 0x001fca00078e020b */
[----:B------:R-:W-:Y:S01]  /*0070*/  ISETP.GT.AND P0, PT, R5, 0x3ff, PT ;  /* 0x000003ff0500780c */ /* 0x000fe20003f04270 */
[----:B--2---:R-:W-:-:S05]  /*0080*/  IMAD R0, R7, 0x10, R9 ;  /* 0x0000001007007824 */ /* 0x004fca00078e0209 */
[----:B------:R-:W-:-:S13]  /*0090*/  ISETP.GT.U32.OR P0, PT, R0, 0x3ff, P0 ;  /* 0x000003ff0000780c */ /* 0x000fda0000704470 */
[----:B------:R-:W0:Y:S01]  /*00a0*/  @!P0 LDC.64 R2, c[0x0][0x380] ;  /* 0x0000e000ff028b82 */ /* 0x000e220000000a00 */
[----:B------:R-:W-:-:S05]  /*00b0*/  @!P0 LEA R5, R0, R5, 0xa ;  /* 0x0000000500058211 */ /* 0x000fca00078e50ff */
[----:B0-----:R-:W-:-:S06]  /*00c0*/  @!P0 IMAD.WIDE R2, R5, 0x4, R2 ;  /* 0x0000000405028825 */ /* 0x001fcc00078e0202 */
[----:B-1----:R-:W2:Y:S01]  /*00d0*/  @!P0 LDG.E R2, desc[UR4][R2.64] ;  /* 0x0000000402028981 */ /* 0x002ea2000c1e1900 */
[----:B------:R-:W-:Y:S01]  /*00e0*/  @!P0 MOV R4, 0x400 ;  /* 0x0000040000048802 */ /* 0x000fe20000000f00 */
[----:B------:R-:W-:Y:S01]  /*00f0*/  IMAD R0, R6, 0x10, R9 ;  /* 0x0000001006007824 */ /* 0x000fe200078e0209 */
[----:B------:R-:W0:Y:S04]  /*0100*/  @!P0 S2R R5, SR_CgaCtaId ;  /* 0x0000000000058919 */ /* 0x000e280000008800 */
[----:B------:R-:W-:Y:S02]  /*0110*/  ISETP.GT.AND P1, PT, R0, 0x3ff, PT ;  /* 0x000003ff0000780c */ /* 0x000fe40003f24270 */
[----:B0-----:R-:W-:Y:S01]  /*0120*/  @!P0 LEA R4, R5, R4, 0x18 ;  /* 0x0000000405048211 */ /* 0x001fe200078ec0ff */
[----:B------:R-:W-:-:S04]  /*0130*/  IMAD R5, R7, 0x10, R11 ;  /* 0x0000001007057824 */ /* 0x000fc800078e020b */
[----:B------:R-:W-:Y:S01]  /*0140*/  @!P0 IMAD R4, R11, 0x44, R4 ;  /* 0x000000440b048824 */ /* 0x000fe200078e0204 */
[----:B------:R-:W-:-:S04]  /*0150*/  ISETP.GT.U32.OR P1, PT, R5, 0x3ff, P1 ;  /* 0x000003ff0500780c */ /* 0x000fc80000f24470 */
[----:B------:R-:W-:-:S05]  /*0160*/  @!P0 LEA R7, R9, R4, 0x2 ;  /* 0x0000000409078211 */ /* 0x000fca00078e10ff */
[----:B--2---:R0:W-:Y:S01]  /*0170*/  @!P0 STS [R7], R2 ;  /* 0x0000000207008388 */ /* 0x0041e20000000800 */
[----:B------:R-:W-:Y:S06]  /*0180*/  BAR.SYNC.DEFER_BLOCKING 0x0 ;  /* 0x0000000000007b1d */ /* 0x000fec0000010000 */
[----:B------:R-:W-:Y:S05]  /*0190*/  @P1 EXIT ;  /* 0x000000000000194d */ /* 0x000fea0003800000 */
[----:B------:R-:W1:Y:S01]  /*01a0*/  S2R R3, SR_CgaCtaId ;  /* 0x0000000000037919 */ /* 0x000e620000008800 */
[----:B0-----:R-:W-:Y:S02]  /*01b0*/  MOV R2, 0x400 ;  /* 0x0000040000027802 */ /* 0x001fe40000000f00 */
[----:B------:R-:W-:Y:S02]  /*01c0*/  LEA R5, R0, R5, 0xa ;  /* 0x0000000500057211 */ /* 0x000fe400078e50ff */
[----:B-1----:R-:W-:-:S05]  /*01d0*/  LEA R2, R3, R2, 0x18 ;  /* 0x0000000203027211 */ /* 0x002fca00078ec0ff */
[----:B------:R-:W-:-:S04]  /*01e0*/  IMAD R2, R9, 0x44, R2 ;  /* 0x0000004409027824 */ /* 0x000fc800078e0202 */
[----:B------:R-:W-:Y:S02]  /*01f0*/  IMAD R4, R11, 0x4, R2 ;  /* 0x000000040b047824 */ /* 0x000fe400078e0202 */
[----:B------:R-:W0:Y:S03]  /*0200*/  LDC.64 R2, c[0x0][0x388] ;  /* 0x0000e200ff027b82 */ /* 0x000e260000000a00 */
[----:B------:R-:W1:Y:S01]  /*0210*/  LDS R7, [R4] ;  /* 0x0000000004077984 */ /* 0x000e620000000800 */
[----:B0-----:R-:W-:-:S05]  /*0220*/  IMAD.WIDE R2, R5, 0x4, R2 ;  /* 0x0000000405027825 */ /* 0x001fca00078e0202 */
[----:B-1----:R-:W-:Y:S01]  /*0230*/  STG.E desc[UR4][R2.64], R7 ;  /* 0x0000000702007986 */ /* 0x002fe2000c101904 */
[----:B------:R-:W-:Y:S05]  /*0240*/  EXIT ;  /* 0x000000000000794d */ /* 0x000fea0003800000 */
.L_x_0:
[----:B------:R-:W-:-:S00]  /*0250*/  BRA `(.L_x_0) ;  /* 0xfffffffc00fc7947 */ /* 0x000fc0000383ffff */
[----:B------:R-:W-:-:S00]  /*0260*/  NOP ;  /* 0x0000000000007918 */ /* 0x000fc00000000000 */
        /* <DEDUP_REMOVED lines=9> */
.L_x_1:


//--------------------- .nv.shared._Z6kernelPiS_  --------------------------
	.section	.nv.shared._Z6kernelPiS_,"aw",@nobits
	.sectionflags	@""
	.align	4
.nv.shared._Z6kernelPiS_:
	.zero		2112


//--------------------- .nv.shared.reserved.0     --------------------------
	.section	.nv.shared.reserved.0,"aw",@nobits
	.weak		__nv_reservedSMEM_offset_0_alias
	.size		__nv_reservedSMEM_offset_0_alias, 0, 64
	.other		__nv_reservedSMEM_offset_0_alias,@"STO_CUDA_RESERVED_SHARED STV_DEFAULT"
__nv_reservedSMEM_offset_0_alias:
	.zero		0
	.zero		64


//--------------------- .nv.constant0._Z6kernelPiS_ --------------------------
	.section	.nv.constant0._Z6kernelPiS_,"a",@progbits
	.sectionflags	@""
	.align	4
.nv.constant0._Z6kernelPiS_:
	.zero		912


//--------------------- SYMBOLS --------------------------

	.type		.nv.reservedSmem.offset0,@object
	.size		.nv.reservedSmem.offset0,0x4
	.type		.nv.reservedSmem.cap,@object
	.size		.nv.reservedSmem.cap,0x4
